	.headerflags	@"EF_CUDA_TEXMODE_UNIFIED EF_CUDA_64BIT_ADDRESS EF_CUDA_ACCELERATORS EF_CUDA_SM90 EF_CUDA_VIRTUAL_SM(EF_CUDA_SM90)"
	.elftype	@"ET_EXEC"


//--------------------- .nv.info                  --------------------------
	.section	.nv.info,"",@"SHT_CUDA_INFO"
	.align	4


	//----- nvinfo : EIATTR_REGCOUNT
	.align		4
        /*0000*/ 	.byte	0x04, 0x2f
        /*0002*/ 	.short	(.L_1 - .L_0)
	.align		4
.L_0:
        /*0004*/ 	.word	index@(triton_poi_fused_avg_pool2d_max_pool2d_with_indices_12)
        /*0008*/ 	.word	0x00000026


	//----- nvinfo : EIATTR_MIN_STACK_SIZE
	.align		4
.L_1:
        /*000c*/ 	.byte	0x04, 0x12
        /*000e*/ 	.short	(.L_3 - .L_2)
	.align		4
.L_2:
        /*0010*/ 	.word	index@(triton_poi_fused_avg_pool2d_max_pool2d_with_indices_12)
        /*0014*/ 	.word	0x00000000


	//----- nvinfo : EIATTR_FRAME_SIZE
	.align		4
.L_3:
        /*0018*/ 	.byte	0x04, 0x11
        /*001a*/ 	.short	(.L_5 - .L_4)
	.align		4
.L_4:
        /*001c*/ 	.word	index@(triton_poi_fused_avg_pool2d_max_pool2d_with_indices_12)
        /*0020*/ 	.word	0x00000000


	//----- nvinfo : EIATTR_MIN_STACK_SIZE
	.align		4
.L_5:
        /*0024*/ 	.byte	0x04, 0x12
        /*0026*/ 	.short	(.L_7 - .L_6)
	.align		4
.L_6:
        /*0028*/ 	.word	index@(triton_poi_fused_avg_pool2d_max_pool2d_with_indices_12)
        /*002c*/ 	.word	0x00000000
.L_7:


//--------------------- .nv.info.triton_poi_fused_avg_pool2d_max_pool2d_with_indices_12 --------------------------
	.section	.nv.info.triton_poi_fused_avg_pool2d_max_pool2d_with_indices_12,"",@"SHT_CUDA_INFO"
	.sectionflags	@""
	.align	4


	//----- nvinfo : EIATTR_CUDA_API_VERSION
	.align		4
        /*0000*/ 	.byte	0x04, 0x37
        /*0002*/ 	.short	(.L_9 - .L_8)
.L_8:
        /*0004*/ 	.word	0x0000007c


	//----- nvinfo : EIATTR_KPARAM_INFO
	.align		4
.L_9:
        /*0008*/ 	.byte	0x04, 0x17
        /*000a*/ 	.short	(.L_11 - .L_10)
.L_10:
        /*000c*/ 	.word	0x00000000
        /*0010*/ 	.short	0x0004
        /*0012*/ 	.short	0x0020
        /*0014*/ 	.byte	0x00, 0xf0, 0x11, 0x00


	//----- nvinfo : EIATTR_KPARAM_INFO
	.align		4
.L_11:
        /*0018*/ 	.byte	0x04, 0x17
        /*001a*/ 	.short	(.L_13 - .L_12)
.L_12:
        /*001c*/ 	.word	0x00000000
        /*0020*/ 	.short	0x0003
        /*0022*/ 	.short	0x0018
        /*0024*/ 	.byte	0x00, 0xf4, 0x21, 0x00


	//----- nvinfo : EIATTR_KPARAM_INFO
	.align		4
.L_13:
        /*0028*/ 	.byte	0x04, 0x17
        /*002a*/ 	.short	(.L_15 - .L_14)
.L_14:
        /*002c*/ 	.word	0x00000000
        /*0030*/ 	.short	0x0002
        /*0032*/ 	.short	0x0010
        /*0034*/ 	.byte	0x00, 0xf4, 0x21, 0x00


	//----- nvinfo : EIATTR_KPARAM_INFO
	.align		4
.L_15:
        /*0038*/ 	.byte	0x04, 0x17
        /*003a*/ 	.short	(.L_17 - .L_16)
.L_16:
        /*003c*/ 	.word	0x00000000
        /*0040*/ 	.short	0x0001
        /*0042*/ 	.short	0x0008
        /*0044*/ 	.byte	0x00, 0xf4, 0x21, 0x00


	//----- nvinfo : EIATTR_KPARAM_INFO
	.align		4
.L_17:
        /*0048*/ 	.byte	0x04, 0x17
        /*004a*/ 	.short	(.L_19 - .L_18)
.L_18:
        /*004c*/ 	.word	0x00000000
        /*0050*/ 	.short	0x0000
        /*0052*/ 	.short	0x0000
        /*0054*/ 	.byte	0x00, 0xf4, 0x21, 0x00


	//----- nvinfo : EIATTR_SPARSE_MMA_MASK
	.align		4
.L_19:
        /*0058*/ 	.byte	0x03, 0x50
        /*005a*/ 	.short	0x0000


	//----- nvinfo : EIATTR_MAXREG_COUNT
	.align		4
        /*005c*/ 	.byte	0x03, 0x1b
        /*005e*/ 	.short	0x00ff


	//----- nvinfo : EIATTR_EXIT_INSTR_OFFSETS
	.align		4
        /*0060*/ 	.byte	0x04, 0x1c
        /*0062*/ 	.short	(.L_21 - .L_20)


	//   ....[0]....
.L_20:
        /*0064*/ 	.word	0x000011b0


	//   ....[1]....
        /*0068*/ 	.word	0x000011d0


	//----- nvinfo : EIATTR_REQNTID
	.align		4
.L_21:
        /*006c*/ 	.byte	0x04, 0x10
        /*006e*/ 	.short	(.L_23 - .L_22)
.L_22:
        /*0070*/ 	.word	0x00000080
        /*0074*/ 	.word	0x00000001
        /*0078*/ 	.word	0x00000001


	//----- nvinfo : EIATTR_CBANK_PARAM_SIZE
	.align		4
.L_23:
        /*007c*/ 	.byte	0x03, 0x19
        /*007e*/ 	.short	0x0024


	//----- nvinfo : EIATTR_PARAM_CBANK
	.align		4
        /*0080*/ 	.byte	0x04, 0x0a
        /*0082*/ 	.short	(.L_25 - .L_24)
	.align		4
.L_24:
        /*0084*/ 	.word	index@(.nv.constant0.triton_poi_fused_avg_pool2d_max_pool2d_with_indices_12)
        /*0088*/ 	.short	0x0210
        /*008a*/ 	.short	0x0024


	//----- nvinfo : EIATTR_SW_WAR
	.align		4
.L_25:
        /*008c*/ 	.byte	0x04, 0x36
        /*008e*/ 	.short	(.L_27 - .L_26)
.L_26:
        /*0090*/ 	.word	0x00000008
.L_27:


//--------------------- .nv.callgraph             --------------------------
	.section	.nv.callgraph,"",@"SHT_CUDA_CALLGRAPH"
	.align	4
	.sectionentsize	8
	.align		4
        /*0000*/ 	.word	0x00000000
	.align		4
        /*0004*/ 	.word	0xffffffff
	.align		4
        /*0008*/ 	.word	0x00000000
	.align		4
        /*000c*/ 	.word	0xfffffffe
	.align		4
        /*0010*/ 	.word	0x00000000
	.align		4
        /*0014*/ 	.word	0xfffffffd
	.align		4
        /*0018*/ 	.word	0x00000000
	.align		4
        /*001c*/ 	.word	0xfffffffc


//--------------------- .text.triton_poi_fused_avg_pool2d_max_pool2d_with_indices_12 --------------------------
	.section	.text.triton_poi_fused_avg_pool2d_max_pool2d_with_indices_12,"ax",@progbits
	.align	128
        .global         triton_poi_fused_avg_pool2d_max_pool2d_with_indices_12
        .type           triton_poi_fused_avg_pool2d_max_pool2d_with_indices_12,@function
        .size           triton_poi_fused_avg_pool2d_max_pool2d_with_indices_12,(.L_x_1 - triton_poi_fused_avg_pool2d_max_pool2d_with_indices_12)
        .other          triton_poi_fused_avg_pool2d_max_pool2d_with_indices_12,@"STO_CUDA_ENTRY STV_DEFAULT"
triton_poi_fused_avg_pool2d_max_pool2d_with_indices_12:
.text.triton_poi_fused_avg_pool2d_max_pool2d_with_indices_12:
[----:B------:R-:W0:Y:S01]  /*0000*/  LDC R1, c[0x0][0x28] ;  /* 0x00000a00ff017b82 */ /* 0x000e220000000800 */
[----:B------:R-:W1:Y:S01]  /*0010*/  S2R R0, SR_TID.X ;  /* 0x0000000000007919 */ /* 0x000e620000002100 */
[----:B------:R-:W-:Y:S01]  /*0020*/  ULDC.64 UR4, c[0x0][0x208] ;  /* 0x0000820000047ab9 */ /* 0x000fe20000000a00 */
[----:B------:R-:W2:Y:S01]  /*0030*/  S2R R3, SR_CTAID.X ;  /* 0x0000000000037919 */ /* 0x000ea20000002500 */
[----:B------:R-:W-:Y:S01]  /*0040*/  IMAD.MOV.U32 R17, RZ, RZ, RZ ;  /* 0x000000ffff117224 */ /* 0x000fe200078e00ff */
[----:B------:R-:W-:Y:S01]  /*0050*/  ULDC.64 UR6, c[0x0][0x220] ;  /* 0x0000880000067ab9 */ /* 0x000fe20000000a00 */
[----:B-1----:R-:W-:Y:S01]  /*0060*/  IMAD.SHL.U32 R0, R0, 0x2, RZ ;  /* 0x0000000200007824 */ /* 0x002fe200078e00ff */
[----:B--2---:R-:W-:-:S04]  /*0070*/  SHF.R.U32.HI R5, RZ, 0x17, R3 ;  /* 0x00000017ff057819 */ /* 0x004fc80000011603 */
[----:B------:R-:W-:Y:S02]  /*0080*/  LOP3.LUT R0, R0, 0xfe, RZ, 0xc0, !PT ;  /* 0x000000fe00007812 */ /* 0x000fe400078ec0ff */
[----:B------:R-:W-:Y:S02]  /*0090*/  SGXT.U32 R5, R5, 0x1 ;  /* 0x000000010505781a */ /* 0x000fe40000000000 */
[----:B------:R-:W-:Y:S01]  /*00a0*/  PRMT R14, R0, 0x6540, R3 ;  /* 0x00006540000e7816 */ /* 0x000fe20000000003 */
[----:B------:R-:W-:Y:S02]  /*00b0*/  IMAD.SHL.U32 R0, R3, 0x100, RZ ;  /* 0x0000010003007824 */ /* 0x000fe400078e00ff */
[----:B------:R-:W1:Y:S01]  /*00c0*/  LDC.64 R2, c[0x0][0x210] ;  /* 0x00008400ff027b82 */ /* 0x000e620000000a00 */
[----:B------:R-:W-:Y:S01]  /*00d0*/  SHF.R.S32.HI R16, RZ, 0x1, R14 ;  /* 0x00000001ff107819 */ /* 0x000fe2000001140e */
[----:B------:R-:W-:Y:S02]  /*00e0*/  VIADD R0, R0, 0x1 ;  /* 0x0000000100007836 */ /* 0x000fe40000000000 */
[----:B------:R-:W-:-:S02]  /*00f0*/  IMAD.SHL.U32 R22, R14, 0x4, RZ ;  /* 0x000000040e167824 */ /* 0x000fc400078e00ff */
[--C-:B------:R-:W-:Y:S02]  /*0100*/  IMAD.IADD R4, R16, 0x1, R5.reuse ;  /* 0x0000000110047824 */ /* 0x100fe400078e0205 */
[----:B------:R-:W-:Y:S02]  /*0110*/  IMAD.IADD R6, R0, 0x1, R5 ;  /* 0x0000000100067824 */ /* 0x000fe400078e0205 */
[----:B------:R-:W-:Y:S01]  /*0120*/  VIADD R19, R22, 0xfffffffc ;  /* 0xfffffffc16137836 */ /* 0x000fe20000000000 */
[----:B------:R-:W-:Y:S02]  /*0130*/  LOP3.LUT R5, R4, 0xfffffffe, RZ, 0xc0, !PT ;  /* 0xfffffffe04057812 */ /* 0x000fe400078ec0ff */
[----:B------:R-:W-:Y:S02]  /*0140*/  LOP3.LUT R15, R6, 0xffffff02, RZ, 0xc0, !PT ;  /* 0xffffff02060f7812 */ /* 0x000fe400078ec0ff */
[----:B------:R-:W-:Y:S01]  /*0150*/  CS2R R6, SRZ ;  /* 0x0000000000067805 */ /* 0x000fe2000001ff00 */
[----:B------:R-:W-:-:S02]  /*0160*/  IMAD.IADD R16, R16, 0x1, -R5 ;  /* 0x0000000110107824 */ /* 0x000fc400078e0a05 */
[----:B------:R-:W-:Y:S02]  /*0170*/  IMAD.IADD R15, R0, 0x1, -R15 ;  /* 0x00000001000f7824 */ /* 0x000fe400078e0a0f */
[----:B------:R-:W-:Y:S01]  /*0180*/  IMAD.MOV.U32 R0, RZ, RZ, RZ ;  /* 0x000000ffff007224 */ /* 0x000fe200078e00ff */
[----:B------:R-:W-:Y:S01]  /*0190*/  ISETP.GT.AND P1, PT, R16, RZ, PT ;  /* 0x000000ff1000720c */ /* 0x000fe20003f24270 */
[----:B------:R-:W-:-:S03]  /*01a0*/  IMAD R23, R15, 0x2, R22 ;  /* 0x000000020f177824 */ /* 0x000fc600078e0216 */
[----:B------:R-:W-:Y:S01]  /*01b0*/  ISETP.GT.AND P5, PT, R15, RZ, P1 ;  /* 0x000000ff0f00720c */ /* 0x000fe20000fa4270 */
[----:B------:R-:W-:Y:S01]  /*01c0*/  VIADD R21, R23, 0xfffffffb ;  /* 0xfffffffb17157836 */ /* 0x000fe20000000000 */
[----:B------:R-:W-:Y:S01]  /*01d0*/  ISETP.GT.AND P4, PT, R15, -0x1, P1 ;  /* 0xffffffff0f00780c */ /* 0x000fe20000f84270 */
[----:B------:R-:W-:Y:S01]  /*01e0*/  VIADD R5, R23, 0xfffffffc ;  /* 0xfffffffc17057836 */ /* 0x000fe20000000000 */
[C---:B------:R-:W-:Y:S01]  /*01f0*/  ISETP.LT.AND P5, PT, R14.reuse, 0x400, P5 ;  /* 0x000004000e00780c */ /* 0x040fe20002fa1270 */
[--C-:B-1----:R-:W-:Y:S01]  /*0200*/  IMAD.WIDE R20, R21, 0x4, R2.reuse ;  /* 0x0000000415147825 */ /* 0x102fe200078e0202 */
[C---:B------:R-:W-:Y:S02]  /*0210*/  ISETP.LT.AND P4, PT, R14.reuse, 0x400, P4 ;  /* 0x000004000e00780c */ /* 0x040fe40002781270 */
[----:B------:R-:W-:Y:S01]  /*0220*/  ISETP.LT.AND P1, PT, R14, 0x400, P1 ;  /* 0x000004000e00780c */ /* 0x000fe20000f21270 */
[----:B------:R-:W-:-:S04]  /*0230*/  IMAD.WIDE R4, R5, 0x4, R2 ;  /* 0x0000000405047825 */ /* 0x000fc800078e0202 */
[----:B------:R-:W-:-:S04]  /*0240*/  IMAD.WIDE R18, R19, 0x4, R2 ;  /* 0x0000000413127825 */ /* 0x000fc800078e0202 */
[----:B------:R-:W2:Y:S04]  /*0250*/  @P5 LDG.E.EL R0, desc[UR4][R20.64] ;  /* 0x0000000414005981 */ /* 0x000ea8000c2e1900 */
[----:B------:R-:W3:Y:S01]  /*0260*/  @P4 LDG.E.EL R7, desc[UR4][R4.64] ;  /* 0x0000000404074981 */ /* 0x000ee2000c2e1900 */
[----:B------:R-:W-:-:S03]  /*0270*/  VIADD R25, R22, 0xfffffffd ;  /* 0xfffffffd16197836 */ /* 0x000fc60000000000 */
[----:B------:R-:W4:Y:S01]  /*0280*/  @P1 LDG.E.EL R6, desc[UR4][R18.64] ;  /* 0x0000000412061981 */ /* 0x000f22000c2e1900 */
[----:B------:R-:W-:-:S05]  /*0290*/  IMAD.WIDE R24, R25, 0x4, R2 ;  /* 0x0000000419187825 */ /* 0x000fca00078e0202 */
[----:B------:R-:W5:Y:S01]  /*02a0*/  @P1 LDG.E.EL R17, desc[UR4][R24.64] ;  /* 0x0000000418111981 */ /* 0x000f62000c2e1900 */
[----:B------:R-:W-:Y:S02]  /*02b0*/  VIADD R11, R23, 0xfffffffd ;  /* 0xfffffffd170b7836 */ /* 0x000fe40000000000 */
[----:B------:R-:W-:Y:S02]  /*02c0*/  IMAD.MOV.U32 R8, RZ, RZ, RZ ;  /* 0x000000ffff087224 */ /* 0x000fe400078e00ff */
[----:B------:R-:W-:-:S05]  /*02d0*/  IMAD.WIDE R10, R11, 0x4, R2 ;  /* 0x000000040b0a7825 */ /* 0x000fca00078e0202 */
[----:B------:R-:W5:Y:S01]  /*02e0*/  @P4 LDG.E.EL R8, desc[UR4][R10.64] ;  /* 0x000000040a084981 */ /* 0x000f62000c2e1900 */
[----:B------:R-:W-:Y:S02]  /*02f0*/  P2R R26, PR, RZ, 0x20 ;  /* 0x00000020ff1a7803 */ /* 0x000fe40000000000 */
[----:B------:R-:W-:Y:S02]  /*0300*/  P2R R13, PR, RZ, 0x2 ;  /* 0x00000002ff0d7803 */ /* 0x000fe40000000000 */
[----:B------:R-:W-:Y:S02]  /*0310*/  P2R R29, PR, RZ, 0x10 ;  /* 0x00000010ff1d7803 */ /* 0x000fe40000000000 */
[----:B--2---:R-:W-:Y:S02]  /*0320*/  SEL R0, R0, 0xff800000, P5 ;  /* 0xff80000000007807 */ /* 0x004fe40002800000 */
[----:B---3--:R-:W-:-:S04]  /*0330*/  SEL R7, R7, 0xff800000, P4 ;  /* 0xff80000007077807 */ /* 0x008fc80002000000 */
[C---:B------:R-:W-:Y:S02]  /*0340*/  FSETP.GT.AND P5, PT, R7.reuse, R0, PT ;  /* 0x000000000700720b */ /* 0x040fe40003fa4000 */
[----:B----4-:R-:W-:Y:S02]  /*0350*/  SEL R6, R6, 0xff800000, P1 ;  /* 0xff80000006067807 */ /* 0x010fe40000800000 */
[----:B------:R-:W-:Y:S02]  /*0360*/  FSETP.NAN.AND P0, PT, R7, R7, PT ;  /* 0x000000070700720b */ /* 0x000fe40003f08000 */
[C---:B------:R-:W-:Y:S02]  /*0370*/  FSETP.GT.AND P3, PT, R6.reuse, -INF , PT ;  /* 0xff8000000600780b */ /* 0x040fe40003f64000 */
[----:B-----5:R-:W-:Y:S02]  /*0380*/  SEL R17, R17, 0xff800000, P1 ;  /* 0xff80000011117807 */ /* 0x020fe40000800000 */
[----:B------:R-:W-:-:S02]  /*0390*/  FSETP.NAN.AND P2, PT, R6, R6, PT ;  /* 0x000000060600720b */ /* 0x000fc40003f48000 */
[----:B------:R-:W-:Y:S02]  /*03a0*/  P2R R12, PR, RZ, 0x8 ;  /* 0x00000008ff0c7803 */ /* 0x000fe40000000000 */
[----:B------:R-:W-:Y:S01]  /*03b0*/  @!P5 SEL R7, R7, R0, P0 ;  /* 0x000000000707d207 */ /* 0x000fe20000000000 */
[----:B------:R-:W-:Y:S01]  /*03c0*/  IMAD.MOV.U32 R0, RZ, RZ, RZ ;  /* 0x000000ffff007224 */ /* 0x000fe200078e00ff */
[----:B------:R-:W-:Y:S02]  /*03d0*/  FSETP.NAN.AND P0, PT, R17, R17, PT ;  /* 0x000000111100720b */ /* 0x000fe40003f08000 */
[----:B------:R-:W-:Y:S02]  /*03e0*/  SEL R8, R8, 0xff800000, P4 ;  /* 0xff80000008087807 */ /* 0x000fe40002000000 */
[----:B------:R-:W-:Y:S02]  /*03f0*/  @!P3 SEL R6, R6, 0xff800000, P2 ;  /* 0xff8000000606b807 */ /* 0x000fe40001000000 */
[----:B------:R-:W-:-:S02]  /*0400*/  FSETP.GEU.AND P4, PT, R7, R8, PT ;  /* 0x000000080700720b */ /* 0x000fc40003f8e000 */
[----:B------:R-:W-:Y:S02]  /*0410*/  FSETP.GEU.AND P1, PT, R6, R17, PT ;  /* 0x000000110600720b */ /* 0x000fe40003f2e000 */
[----:B------:R-:W-:Y:S02]  /*0420*/  P2R R31, PR, RZ, 0x10 ;  /* 0x00000010ff1f7803 */ /* 0x000fe40000000000 */
[----:B------:R-:W-:Y:S02]  /*0430*/  P2R R30, PR, RZ, 0x2 ;  /* 0x00000002ff1e7803 */ /* 0x000fe40000000000 */
[----:B------:R-:W-:Y:S02]  /*0440*/  @!P0 SEL R17, R17, R6, !P1 ;  /* 0x0000000611118207 */ /* 0x000fe40004800000 */
[----:B------:R-:W-:Y:S02]  /*0450*/  ISETP.GT.AND P1, PT, R16, -0x1, PT ;  /* 0xffffffff1000780c */ /* 0x000fe40003f24270 */
[----:B------:R-:W-:-:S02]  /*0460*/  FSETP.NAN.AND P0, PT, R8, R8, PT ;  /* 0x000000080800720b */ /* 0x000fc40003f08000 */
[----:B------:R-:W-:-:S04]  /*0470*/  ISETP.GT.AND P3, PT, R15, RZ, P1 ;  /* 0x000000ff0f00720c */ /* 0x000fc80000f64270 */
[----:B------:R-:W-:-:S07]  /*0480*/  ISETP.LT.AND P3, PT, R14, 0x400, P3 ;  /* 0x000004000e00780c */ /* 0x000fce0001f61270 */
[----:B------:R-:W-:Y:S01]  /*0490*/  @!P0 SEL R8, R8, R7, !P4 ;  /* 0x0000000708088207 */ /* 0x000fe20006000000 */
[----:B------:R-:W-:-:S05]  /*04a0*/  IMAD.WIDE R6, R23, 0x4, R2 ;  /* 0x0000000417067825 */ /* 0x000fca00078e0202 */
[----:B------:R-:W2:Y:S01]  /*04b0*/  @P3 LDG.E.EL R0, desc[UR4][R6.64+-0x4] ;  /* 0xfffffc0406003981 */ /* 0x000ea2000c2e1900 */
[----:B------:R-:W-:Y:S02]  /*04c0*/  ISETP.NE.AND P4, PT, R12, RZ, PT ;  /* 0x000000ff0c00720c */ /* 0x000fe40003f85270 */
[----:B--2---:R-:W-:Y:S02]  /*04d0*/  SEL R9, R0, 0xff800000, P3 ;  /* 0xff80000000097807 */ /* 0x004fe40001800000 */
[----:B------:R-:W-:Y:S02]  /*04e0*/  LOP3.LUT R0, R16, R15, RZ, 0xfc, !PT ;  /* 0x0000000f10007212 */ /* 0x000fe400078efcff */
[-C--:B------:R-:W-:Y:S02]  /*04f0*/  FSETP.NAN.AND P0, PT, R9, R9.reuse, PT ;  /* 0x000000090900720b */ /* 0x080fe40003f08000 */
[----:B------:R-:W-:-:S04]  /*0500*/  FSETP.GEU.AND P1, PT, R8, R9, PT ;  /* 0x000000090800720b */ /* 0x000fc80003f2e000 */
[----:B------:R-:W-:-:S07]  /*0510*/  P2R R27, PR, RZ, 0x2 ;  /* 0x00000002ff1b7803 */ /* 0x000fce0000000000 */
[----:B------:R-:W-:Y:S01]  /*0520*/  @!P0 SEL R9, R9, R8, !P1 ;  /* 0x0000000809098207 */ /* 0x000fe20004800000 */
[----:B------:R-:W-:Y:S01]  /*0530*/  IMAD.MOV.U32 R8, RZ, RZ, RZ ;  /* 0x000000ffff087224 */ /* 0x000fe200078e00ff */
[----:B------:R-:W-:-:S04]  /*0540*/  ISETP.GE.AND P0, PT, R14, 0x400, PT ;  /* 0x000004000e00780c */ /* 0x000fc80003f06270 */
[----:B------:R-:W-:Y:S01]  /*0550*/  ISETP.GT.AND P2, PT, R0, -0x1, !P0 ;  /* 0xffffffff0000780c */ /* 0x000fe20004744270 */
[----:B------:R-:W-:Y:S01]  /*0560*/  IMAD.MOV.U32 R0, RZ, RZ, RZ ;  /* 0x000000ffff007224 */ /* 0x000fe200078e00ff */
[----:B------:R-:W-:-:S11]  /*0570*/  P2R R28, PR, RZ, 0x1 ;  /* 0x00000001ff1c7803 */ /* 0x000fd60000000000 */
[----:B------:R-:W2:Y:S04]  /*0580*/  @P2 LDG.E.EL R8, desc[UR4][R6.64] ;  /* 0x0000000406082981 */ /* 0x000ea8000c2e1900 */
[----:B------:R-:W3:Y:S01]  /*0590*/  @P2 LDG.E.EL R0, desc[UR4][R6.64+0x4] ;  /* 0x0000040406002981 */ /* 0x000ee2000c2e1900 */
[----:B------:R-:W-:Y:S01]  /*05a0*/  IMAD.MOV.U32 R12, RZ, RZ, RZ ;  /* 0x000000ffff0c7224 */ /* 0x000fe200078e00ff */
[----:B--2---:R-:W-:-:S04]  /*05b0*/  SEL R8, R8, 0xff800000, P2 ;  /* 0xff80000008087807 */ /* 0x004fc80001000000 */
[-C--:B------:R-:W-:Y:S02]  /*05c0*/  FSETP.NAN.AND P6, PT, R8, R8.reuse, PT ;  /* 0x000000080800720b */ /* 0x080fe40003fc8000 */
[----:B------:R-:W-:Y:S02]  /*05d0*/  FSETP.GEU.AND P1, PT, R9, R8, PT ;  /* 0x000000080900720b */ /* 0x000fe40003f2e000 */
[----:B---3--:R-:W-:Y:S02]  /*05e0*/  SEL R35, R0, 0xff800000, P2 ;  /* 0xff80000000237807 */ /* 0x008fe40001000000 */
[----:B------:R-:W-:-:S07]  /*05f0*/  P2R R33, PR, RZ, 0x2 ;  /* 0x00000002ff217803 */ /* 0x000fce0000000000 */
[----:B------:R-:W-:Y:S02]  /*0600*/  @!P6 SEL R8, R8, R9, !P1 ;  /* 0x000000090808e207 */ /* 0x000fe40004800000 */
[-C--:B------:R-:W-:Y:S01]  /*0610*/  FSETP.NAN.AND P6, PT, R35, R35.reuse, PT ;  /* 0x000000232300720b */ /* 0x080fe20003fc8000 */
[----:B------:R-:W-:Y:S01]  /*0620*/  VIADD R9, R23, 0x3 ;  /* 0x0000000317097836 */ /* 0x000fe20000000000 */
[----:B------:R-:W-:-:S11]  /*0630*/  FSETP.GEU.AND P0, PT, R8, R35, PT ;  /* 0x000000230800720b */ /* 0x000fd60003f0e000 */
[----:B------:R-:W-:Y:S01]  /*0640*/  @!P6 SEL R35, R35, R8, !P0 ;  /* 0x000000082323e207 */ /* 0x000fe20004000000 */
[----:B------:R-:W-:-:S05]  /*0650*/  IMAD.WIDE R8, R9, 0x4, R2 ;  /* 0x0000000409087825 */ /* 0x000fca00078e0202 */
[----:B------:R-:W2:Y:S01]  /*0660*/  @P3 LDG.E.EL R12, desc[UR4][R8.64] ;  /* 0x00000004080c3981 */ /* 0x000ea2000c2e1900 */
[----:B------:R-:W-:Y:S01]  /*0670*/  IMAD.MOV.U32 R0, RZ, RZ, RZ ;  /* 0x000000ffff007224 */ /* 0x000fe200078e00ff */
[----:B--2---:R-:W-:-:S04]  /*0680*/  SEL R12, R12, 0xff800000, P3 ;  /* 0xff8000000c0c7807 */ /* 0x004fc80001800000 */
[-C--:B------:R-:W-:Y:S02]  /*0690*/  FSETP.NAN.AND P1, PT, R12, R12.reuse, PT ;  /* 0x0000000c0c00720b */ /* 0x080fe40003f28000 */
[----:B------:R-:W-:-:S11]  /*06a0*/  FSETP.GEU.AND P6, PT, R35, R12, PT ;  /* 0x0000000c2300720b */ /* 0x000fd60003fce000 */
[----:B------:R-:W-:Y:S02]  /*06b0*/  @!P1 SEL R12, R12, R35, !P6 ;  /* 0x000000230c0c9207 */ /* 0x000fe40007000000 */
[----:B------:R-:W-:Y:S01]  /*06c0*/  ISETP.NE.AND P1, PT, R13, RZ, PT ;  /* 0x000000ff0d00720c */ /* 0x000fe20003f25270 */
[----:B------:R-:W-:-:S12]  /*06d0*/  IMAD.MOV.U32 R13, RZ, RZ, RZ ;  /* 0x000000ffff0d7224 */ /* 0x000fd800078e00ff */
[----:B------:R-:W2:Y:S04]  /*06e0*/  @P1 LDG.E.EL R0, desc[UR4][R18.64] ;  /* 0x0000000412001981 */ /* 0x000ea8000c2e1900 */
[----:B------:R-:W3:Y:S01]  /*06f0*/  @P1 LDG.E.EL R13, desc[UR4][R24.64] ;  /* 0x00000004180d1981 */ /* 0x000ee2000c2e1900 */
[----:B------:R-:W-:Y:S02]  /*0700*/  SEL R32, RZ, 0x1, !P5 ;  /* 0x00000001ff207807 */ /* 0x000fe40006800000 */
[----:B------:R-:W-:Y:S02]  /*0710*/  ISETP.NE.AND P5, PT, R26, RZ, PT ;  /* 0x000000ff1a00720c */ /* 0x000fe40003fa5270 */
[----:B--2---:R-:W-:Y:S02]  /*0720*/  SEL R0, R0, RZ, P1 ;  /* 0x000000ff00007207 */ /* 0x004fe40000800000 */
[----:B---3--:R-:W-:-:S02]  /*0730*/  SEL R13, R13, RZ, P1 ;  /* 0x000000ff0d0d7207 */ /* 0x008fc40000800000 */
[----:B------:R-:W-:Y:S01]  /*0740*/  ISETP.NE.AND P1, PT, R27, RZ, PT ;  /* 0x000000ff1b00720c */ /* 0x000fe20003f25270 */
[----:B------:R-:W-:-:S06]  /*0750*/  IMAD.MOV.U32 R27, RZ, RZ, RZ ;  /* 0x000000ffff1b7224 */ /* 0x000fcc00078e00ff */
[----:B------:R1:W2:Y:S01]  /*0760*/  @P5 LDG.E.EL R27, desc[UR4][R20.64] ;  /* 0x00000004141b5981 */ /* 0x0002a2000c2e1900 */
[----:B------:R-:W-:Y:S02]  /*0770*/  SEL R26, RZ, 0x1, !P4 ;  /* 0x00000001ff1a7807 */ /* 0x000fe40006000000 */
[----:B------:R-:W-:-:S04]  /*0780*/  ISETP.NE.AND P4, PT, R31, RZ, PT ;  /* 0x000000ff1f00720c */ /* 0x000fc80003f85270 */
[----:B------:R-:W-:Y:S02]  /*0790*/  SEL R32, R32, 0x2, P4 ;  /* 0x0000000220207807 */ /* 0x000fe40002000000 */
[----:B------:R-:W-:Y:S02]  /*07a0*/  ISETP.NE.AND P4, PT, R29, RZ, PT ;  /* 0x000000ff1d00720c */ /* 0x000fe40003f85270 */
[----:B------:R-:W-:Y:S02]  /*07b0*/  SEL R19, R32, 0x3, P1 ;  /* 0x0000000320137807 */ /* 0x000fe40000800000 */
[----:B------:R-:W-:Y:S01]  /*07c0*/  ISETP.GT.AND P1, PT, R16, -0x1, PT ;  /* 0xffffffff1000780c */ /* 0x000fe20003f24270 */
[----:B------:R-:W-:-:S03]  /*07d0*/  IMAD.MOV.U32 R32, RZ, RZ, RZ ;  /* 0x000000ffff207224 */ /* 0x000fc600078e00ff */
[----:B------:R-:W-:Y:S02]  /*07e0*/  ISETP.LT.AND P1, PT, R14, 0x400, P1 ;  /* 0x000004000e00780c */ /* 0x000fe40000f21270 */
[----:B-1----:R-:W-:Y:S01]  /*07f0*/  CS2R R20, SRZ ;  /* 0x0000000000147805 */ /* 0x002fe2000001ff00 */
[----:B------:R-:W3:Y:S05]  /*0800*/  @P3 LDG.E.EL R32, desc[UR4][R6.64+-0x4] ;  /* 0xfffffc0406203981 */ /* 0x000eea000c2e1900 */
[----:B------:R-:W4:Y:S01]  /*0810*/  @P3 LDG.E.EL R21, desc[UR4][R8.64] ;  /* 0x0000000408153981 */ /* 0x000f22000c2e1900 */
[----:B--2---:R-:W-:Y:S02]  /*0820*/  SEL R27, R27, RZ, P5 ;  /* 0x000000ff1b1b7207 */ /* 0x004fe40002800000 */
[----:B------:R-:W-:-:S02]  /*0830*/  ISETP.NE.AND P5, PT, R30, RZ, PT ;  /* 0x000000ff1e00720c */ /* 0x000fc40003fa5270 */
[----:B------:R-:W-:-:S06]  /*0840*/  CS2R R30, SRZ ;  /* 0x00000000001e7805 */ /* 0x000fcc000001ff00 */
[----:B------:R1:W2:Y:S04]  /*0850*/  @P4 LDG.E.EL R30, desc[UR4][R4.64] ;  /* 0x00000004041e4981 */ /* 0x0002a8000c2e1900 */
[----:B------:R5:W3:Y:S01]  /*0860*/  @P4 LDG.E.EL R31, desc[UR4][R10.64] ;  /* 0x000000040a1f4981 */ /* 0x000ae2000c2e1900 */
[----:B-1----:R-:W-:-:S05]  /*0870*/  IMAD.WIDE R4, R22, 0x4, R2 ;  /* 0x0000000416047825 */ /* 0x002fca00078e0202 */
[----:B------:R-:W4:Y:S01]  /*0880*/  @P1 LDG.E.EL R20, desc[UR4][R4.64] ;  /* 0x0000000404141981 */ /* 0x000f22000c2e1900 */
[----:B------:R-:W-:Y:S01]  /*0890*/  SEL R18, R26, 0x2, P5 ;  /* 0x000000021a127807 */ /* 0x000fe20002800000 */
[----:B------:R-:W-:-:S06]  /*08a0*/  IMAD.MOV.U32 R26, RZ, RZ, RZ ;  /* 0x000000ffff1a7224 */ /* 0x000fcc00078e00ff */
[----:B------:R-:W4:Y:S01]  /*08b0*/  @P1 LDG.E.EL R26, desc[UR4][R4.64+0x4] ;  /* 0x00000404041a1981 */ /* 0x000f22000c2e1900 */
[----:B------:R-:W-:Y:S01]  /*08c0*/  CS2R R8, SRZ ;  /* 0x0000000000087805 */ /* 0x000fe2000001ff00 */
[C---:B0----5:R-:W-:Y:S02]  /*08d0*/  VIADD R11, R23.reuse, 0x4 ;  /* 0x00000004170b7836 */ /* 0x061fe40000000000 */
[----:B------:R-:W-:-:S03]  /*08e0*/  VIADD R23, R23, 0x5 ;  /* 0x0000000517177836 */ /* 0x000fc60000000000 */
[----:B------:R-:W5:Y:S01]  /*08f0*/  @P1 LDG.E.EL R8, desc[UR4][R4.64+0x10] ;  /* 0x0000100404081981 */ /* 0x000f62000c2e1900 */
[--C-:B------:R-:W-:Y:S01]  /*0900*/  IMAD.WIDE R10, R11, 0x4, R2.reuse ;  /* 0x000000040b0a7825 */ /* 0x100fe200078e0202 */
[----:B------:R-:W-:Y:S02]  /*0910*/  CS2R R24, SRZ ;  /* 0x0000000000187805 */ /* 0x000fe4000001ff00 */
[----:B------:R-:W5:Y:S01]  /*0920*/  @P1 LDG.E.EL R9, desc[UR4][R4.64+0x10] ;  /* 0x0000100404091981 */ /* 0x000f62000c2e1900 */
[----:B------:R-:W-:-:S03]  /*0930*/  IMAD.WIDE R2, R23, 0x4, R2 ;  /* 0x0000000417027825 */ /* 0x000fc600078e0202 */
[----:B------:R-:W5:Y:S01]  /*0940*/  @P2 LDG.E.EL R24, desc[UR4][R10.64] ;  /* 0x000000040a182981 */ /* 0x000f62000c2e1900 */
[----:B------:R-:W-:Y:S02]  /*0950*/  IMAD.MOV.U32 R23, RZ, RZ, RZ ;  /* 0x000000ffff177224 */ /* 0x000fe400078e00ff */
[----:B------:R-:W-:Y:S01]  /*0960*/  IMAD.MOV.U32 R29, RZ, RZ, RZ ;  /* 0x000000ffff1d7224 */ /* 0x000fe200078e00ff */
[----:B------:R0:W5:Y:S01]  /*0970*/  @P2 LDG.E.EL R25, desc[UR4][R10.64] ;  /* 0x000000040a192981 */ /* 0x000162000c2e1900 */
[----:B------:R-:W-:-:S03]  /*0980*/  IMAD.MOV.U32 R22, RZ, RZ, RZ ;  /* 0x000000ffff167224 */ /* 0x000fc600078e00ff */
[----:B------:R-:W5:Y:S04]  /*0990*/  @P1 LDG.E.EL R23, desc[UR4][R4.64+0x14] ;  /* 0x0000140404171981 */ /* 0x000f68000c2e1900 */
[----:B------:R-:W5:Y:S04]  /*09a0*/  @P2 LDG.E.EL R29, desc[UR4][R6.64] ;  /* 0x00000004061d2981 */ /* 0x000f68000c2e1900 */
[----:B------:R1:W5:Y:S01]  /*09b0*/  @P2 LDG.E.EL R22, desc[UR4][R6.64+0x4] ;  /* 0x0000040406162981 */ /* 0x000362000c2e1900 */
[----:B0-----:R-:W-:-:S06]  /*09c0*/  CS2R R10, SRZ ;  /* 0x00000000000a7805 */ /* 0x001fcc000001ff00 */
[----:B------:R-:W5:Y:S01]  /*09d0*/  @P2 LDG.E.EL R11, desc[UR4][R2.64] ;  /* 0x00000004020b2981 */ /* 0x000f62000c2e1900 */
[----:B-1----:R-:W-:-:S03]  /*09e0*/  CS2R R6, SRZ ;  /* 0x0000000000067805 */ /* 0x002fc6000001ff00 */
[----:B------:R-:W5:Y:S04]  /*09f0*/  @P2 LDG.E.EL R10, desc[UR4][R2.64] ;  /* 0x00000004020a2981 */ /* 0x000f68000c2e1900 */
[----:B------:R-:W5:Y:S04]  /*0a00*/  @P1 LDG.E.EL R6, desc[UR4][R4.64+0x4] ;  /* 0x0000040404061981 */ /* 0x000f68000c2e1900 */
[----:B------:R-:W5:Y:S01]  /*0a10*/  @P1 LDG.E.EL R7, desc[UR4][R4.64+0x14] ;  /* 0x0000140404071981 */ /* 0x000f62000c2e1900 */
[----:B--2---:R-:W-:-:S05]  /*0a20*/  SEL R30, R30, RZ, P4 ;  /* 0x000000ff1e1e7207 */ /* 0x004fca0002000000 */
[----:B------:R-:W-:Y:S01]  /*0a30*/  FADD R30, R27, R30 ;  /* 0x0000001e1b1e7221 */ /* 0x000fe20000000000 */
[----:B------:R-:W-:-:S06]  /*0a40*/  IMAD.MOV.U32 R27, RZ, RZ, RZ ;  /* 0x000000ffff1b7224 */ /* 0x000fcc00078e00ff */
[----:B------:R0:W2:Y:S01]  /*0a50*/  @P1 LDG.E.EL R27, desc[UR4][R4.64] ;  /* 0x00000004041b1981 */ /* 0x0000a2000c2e1900 */
[----:B---3--:R-:W-:Y:S02]  /*0a60*/  SEL R31, R31, RZ, P4 ;  /* 0x000000ff1f1f7207 */ /* 0x008fe40002000000 */
[----:B------:R-:W-:-:S03]  /*0a70*/  SEL R32, R32, RZ, P3 ;  /* 0x000000ff20207207 */ /* 0x000fc60001800000 */
[----:B------:R-:W-:-:S04]  /*0a80*/  FADD R31, R30, R31 ;  /* 0x0000001f1e1f7221 */ /* 0x000fc80000000000 */
[----:B------:R-:W-:Y:S01]  /*0a90*/  FADD R32, R31, R32 ;  /* 0x000000201f207221 */ /* 0x000fe20000000000 */
[----:B----4-:R-:W-:Y:S01]  /*0aa0*/  SEL R31, R20, 0xff800000, P1 ;  /* 0xff800000141f7807 */ /* 0x010fe20000800000 */
[----:B0-----:R-:W-:Y:S01]  /*0ab0*/  IMAD.SHL.U32 R4, R16, 0x2, RZ ;  /* 0x0000000210047824 */ /* 0x001fe200078e00ff */
[----:B------:R-:W-:Y:S02]  /*0ac0*/  SEL R21, R21, RZ, P3 ;  /* 0x000000ff15157207 */ /* 0x000fe40001800000 */
[----:B------:R-:W-:Y:S02]  /*0ad0*/  FSETP.NAN.AND P4, PT, R31, R31, PT ;  /* 0x0000001f1f00720b */ /* 0x000fe40003f88000 */
[----:B------:R-:W-:Y:S01]  /*0ae0*/  FSETP.GEU.AND P3, PT, R17, -INF , PT ;  /* 0xff8000001100780b */ /* 0x000fe20003f6e000 */
[----:B------:R-:W-:-:S03]  /*0af0*/  IMAD R2, R15, 0x2, R4 ;  /* 0x000000020f027824 */ /* 0x000fc600078e0204 */
[----:B------:R-:W-:Y:S02]  /*0b00*/  SEL R20, R17, 0xff800000, P3 ;  /* 0xff80000011147807 */ /* 0x000fe40001800000 */
[----:B------:R-:W-:Y:S02]  /*0b10*/  SEL R18, R18, 0x3, P3 ;  /* 0x0000000312127807 */ /* 0x000fe40001800000 */
[----:B------:R-:W-:Y:S01]  /*0b20*/  FSETP.GEU.AND P3, PT, R20, R31, PT ;  /* 0x0000001f1400720b */ /* 0x000fe20003f6e000 */
[----:B------:R-:W-:Y:S01]  /*0b30*/  IMAD.SHL.U32 R3, R15, 0x4, RZ ;  /* 0x000000040f037824 */ /* 0x000fe200078e00ff */
[----:B------:R-:W-:Y:S02]  /*0b40*/  SEL R26, R26, 0xff800000, P1 ;  /* 0xff8000001a1a7807 */ /* 0x000fe40000800000 */
[----:B------:R-:W-:Y:S02]  /*0b50*/  IADD3 R2, -R2, 0x1, RZ ;  /* 0x0000000102027810 */ /* 0x000fe40007ffe1ff */
[----:B------:R-:W-:-:S02]  /*0b60*/  @!P4 SEL R31, R31, R20, !P3 ;  /* 0x000000141f1fc207 */ /* 0x000fc40005800000 */
[-C--:B------:R-:W-:Y:S01]  /*0b70*/  FSETP.NAN.AND P4, PT, R26, R26.reuse, PT ;  /* 0x0000001a1a00720b */ /* 0x080fe20003f88000 */
[----:B------:R-:W-:Y:S01]  /*0b80*/  IMAD R20, R16, R3, R2 ;  /* 0x0000000310147224 */ /* 0x000fe200078e0202 */
[----:B------:R-:W-:Y:S01]  /*0b90*/  LEA R3, R15, 0x2, 0x1 ;  /* 0x000000020f037811 */ /* 0x000fe200078e08ff */
[--C-:B------:R-:W-:Y:S01]  /*0ba0*/  IMAD.MOV R5, RZ, RZ, -R4.reuse ;  /* 0x000000ffff057224 */ /* 0x100fe200078e0a04 */
[----:B------:R-:W-:Y:S01]  /*0bb0*/  SEL R2, R18, 0x4, P3 ;  /* 0x0000000412027807 */ /* 0x000fe20001800000 */
[----:B------:R-:W-:Y:S02]  /*0bc0*/  IMAD R16, R16, -0x4, -R4 ;  /* 0xfffffffc10107824 */ /* 0x000fe400078e0a04 */
[----:B------:R-:W-:Y:S02]  /*0bd0*/  IMAD.IADD R20, R3, 0x1, R20 ;  /* 0x0000000103147824 */ /* 0x000fe400078e0214 */
[----:B------:R-:W-:Y:S01]  /*0be0*/  VIADD R15, R4, 0x2 ;  /* 0x00000002040f7836 */ /* 0x000fe20000000000 */
[----:B------:R-:W-:Y:S01]  /*0bf0*/  FSETP.GEU.AND P3, PT, R31, R26, PT ;  /* 0x0000001a1f00720b */ /* 0x000fe20003f6e000 */
[----:B------:R-:W-:Y:S01]  /*0c00*/  IMAD R20, R3, R5, R20 ;  /* 0x0000000503147224 */ /* 0x000fe200078e0214 */
[----:B------:R-:W-:Y:S01]  /*0c10*/  ISETP.NE.AND P5, PT, R33, RZ, PT ;  /* 0x000000ff2100720c */ /* 0x000fe20003fa5270 */
[----:B------:R-:W-:Y:S01]  /*0c20*/  IMAD.IADD R16, R15, 0x1, R16 ;  /* 0x000000010f107824 */ /* 0x000fe200078e0210 */
[----:B-----5:R-:W-:-:S02]  /*0c30*/  SEL R5, R8, 0xff800000, P1 ;  /* 0xff80000008057807 */ /* 0x020fc40000800000 */
[----:B------:R-:W-:Y:S01]  /*0c40*/  @!P4 SEL R26, R26, R31, !P3 ;  /* 0x0000001f1a1ac207 */ /* 0x000fe20005800000 */
[----:B------:R-:W-:Y:S01]  /*0c50*/  IMAD R3, R15, 0x2, R16 ;  /* 0x000000020f037824 */ /* 0x000fe200078e0210 */
[----:B------:R-:W-:Y:S01]  /*0c60*/  SEL R19, R19, 0x4, P5 ;  /* 0x0000000413137807 */ /* 0x000fe20002800000 */
[----:B------:R-:W-:Y:S01]  /*0c70*/  FADD R16, RZ, R0 ;  /* 0x00000000ff107221 */ /* 0x000fe20000000000 */
[----:B------:R-:W-:Y:S02]  /*0c80*/  FSETP.NAN.AND P5, PT, R5, R5, PT ;  /* 0x000000050500720b */ /* 0x000fe40003fa8000 */
[----:B------:R-:W-:Y:S01]  /*0c90*/  FSETP.GEU.AND P4, PT, R26, -INF , PT ;  /* 0xff8000001a00780b */ /* 0x000fe20003f8e000 */
[----:B------:R-:W-:Y:S02]  /*0ca0*/  IMAD.IADD R20, R15, 0x1, R20 ;  /* 0x000000010f147824 */ /* 0x000fe400078e0214 */
[----:B------:R-:W-:Y:S01]  /*0cb0*/  FADD R13, R16, R13 ;  /* 0x0000000d100d7221 */ /* 0x000fe20000000000 */
[----:B------:R-:W-:-:S02]  /*0cc0*/  SEL R8, R2, 0x5, P3 ;  /* 0x0000000502087807 */ /* 0x000fc40001800000 */
[----:B------:R-:W-:Y:S01]  /*0cd0*/  SEL R26, R26, 0xff800000, P4 ;  /* 0xff8000001a1a7807 */ /* 0x000fe20002000000 */
[----:B------:R-:W-:Y:S01]  /*0ce0*/  IMAD R0, R15, 0x2, R20 ;  /* 0x000000020f007824 */ /* 0x000fe200078e0214 */
[----:B------:R-:W-:Y:S01]  /*0cf0*/  SEL R2, R23, 0xff800000, P1 ;  /* 0xff80000017027807 */ /* 0x000fe20000800000 */
[----:B------:R-:W-:Y:S01]  /*0d00*/  FADD R15, RZ, R13 ;  /* 0x0000000dff0f7221 */ /* 0x000fe20000000000 */
[----:B------:R-:W-:Y:S02]  /*0d10*/  FSETP.GEU.AND P3, PT, R26, R5, PT ;  /* 0x000000051a00720b */ /* 0x000fe40003f6e000 */
[----:B------:R-:W-:Y:S02]  /*0d20*/  SEL R13, R8, 0x6, P4 ;  /* 0x00000006080d7807 */ /* 0x000fe40002000000 */
[----:B------:R-:W-:Y:S02]  /*0d30*/  SEL R24, R24, 0xff800000, P2 ;  /* 0xff80000018187807 */ /* 0x000fe40001000000 */
[----:B------:R-:W-:-:S02]  /*0d40*/  FSETP.NAN.AND P4, PT, R2, R2, PT ;  /* 0x000000020200720b */ /* 0x000fc40003f88000 */
[----:B------:R-:W-:Y:S02]  /*0d50*/  @!P5 SEL R5, R5, R26, !P3 ;  /* 0x0000001a0505d207 */ /* 0x000fe40005800000 */
[----:B------:R-:W-:Y:S02]  /*0d60*/  FSETP.NAN.AND P5, PT, R24, R24, PT ;  /* 0x000000181800720b */ /* 0x000fe40003fa8000 */
[----:B------:R-:W-:Y:S02]  /*0d70*/  SEL R4, R19, 0x5, P0 ;  /* 0x0000000513047807 */ /* 0x000fe40000000000 */
[----:B------:R-:W-:Y:S02]  /*0d80*/  SEL R18, R6, RZ, P1 ;  /* 0x000000ff06127207 */ /* 0x000fe40000800000 */
[----:B------:R-:W-:Y:S02]  /*0d90*/  SEL R19, R9, RZ, P1 ;  /* 0x000000ff09137207 */ /* 0x000fe40000800000 */
[----:B------:R-:W-:Y:S01]  /*0da0*/  SEL R8, R7, RZ, P1 ;  /* 0x000000ff07087207 */ /* 0x000fe20000800000 */
[----:B------:R-:W-:Y:S01]  /*0db0*/  VIADD R6, R3, 0x3 ;  /* 0x0000000303067836 */ /* 0x000fe20000000000 */
[----:B------:R-:W-:-:S02]  /*0dc0*/  SEL R29, R29, RZ, P2 ;  /* 0x000000ff1d1d7207 */ /* 0x000fc40001000000 */
[----:B------:R-:W-:Y:S02]  /*0dd0*/  SEL R22, R22, RZ, P2 ;  /* 0x000000ff16167207 */ /* 0x000fe40001000000 */
[----:B------:R-:W-:Y:S02]  /*0de0*/  SEL R3, R11, 0xff800000, P2 ;  /* 0xff8000000b037807 */ /* 0x000fe40001000000 */
[----:B------:R-:W-:Y:S02]  /*0df0*/  SEL R10, R10, RZ, P2 ;  /* 0x000000ff0a0a7207 */ /* 0x000fe40001000000 */
[----:B------:R-:W-:Y:S02]  /*0e00*/  I2FP.F32.S32 R11, R6 ;  /* 0x00000006000b7245 */ /* 0x000fe40000201400 */
[----:B------:R-:W-:Y:S01]  /*0e10*/  SEL R13, R13, 0x7, P3 ;  /* 0x000000070d0d7807 */ /* 0x000fe20001800000 */
[----:B------:R-:W0:Y:S01]  /*0e20*/  LDC.64 R6, c[0x0][0x218] ;  /* 0x00008600ff067b82 */ /* 0x000e220000000a00 */
[----:B------:R-:W-:Y:S01]  /*0e30*/  SEL R9, R4, 0x6, P6 ;  /* 0x0000000604097807 */ /* 0x000fe20003000000 */
[----:B------:R-:W-:Y:S01]  /*0e40*/  FADD R29, R32, R29 ;  /* 0x0000001d201d7221 */ /* 0x000fe20000000000 */
[----:B------:R-:W-:-:S03]  /*0e50*/  FSETP.NAN.AND P6, PT, R3, R3, PT ;  /* 0x000000030300720b */ /* 0x000fc60003fc8000 */
[----:B------:R-:W-:Y:S01]  /*0e60*/  FADD R22, R29, R22 ;  /* 0x000000161d167221 */ /* 0x000fe20000000000 */
[----:B------:R-:W-:-:S03]  /*0e70*/  ISETP.NE.AND P0, PT, R28, RZ, PT ;  /* 0x000000ff1c00720c */ /* 0x000fc60003f05270 */
[----:B------:R-:W-:Y:S01]  /*0e80*/  FADD R21, R22, R21 ;  /* 0x0000001516157221 */ /* 0x000fe20000000000 */
[----:B--2---:R-:W-:Y:S02]  /*0e90*/  SEL R16, R27, RZ, P1 ;  /* 0x000000ff1b107207 */ /* 0x004fe40000800000 */
[----:B------:R-:W-:-:S03]  /*0ea0*/  FSETP.GEU.AND P1, PT, R5, R2, PT ;  /* 0x000000020500720b */ /* 0x000fc60003f2e000 */
[----:B------:R-:W-:Y:S01]  /*0eb0*/  FADD R15, R15, R16 ;  /* 0x000000100f0f7221 */ /* 0x000fe20000000000 */
[----:B------:R-:W-:Y:S02]  /*0ec0*/  SEL R16, R25, RZ, P2 ;  /* 0x000000ff19107207 */ /* 0x000fe40001000000 */
[----:B------:R-:W-:Y:S02]  /*0ed0*/  FSETP.GEU.AND P2, PT, R12, R24, PT ;  /* 0x000000180c00720b */ /* 0x000fe40003f4e000 */
[----:B------:R-:W-:Y:S02]  /*0ee0*/  @!P4 SEL R2, R2, R5, !P1 ;  /* 0x000000050202c207 */ /* 0x000fe40004800000 */
[----:B------:R-:W-:Y:S02]  /*0ef0*/  SHF.R.S32.HI R5, RZ, 0x1f, R14 ;  /* 0x0000001fff057819 */ /* 0x000fe4000001140e */
[----:B------:R-:W-:Y:S02]  /*0f00*/  @!P5 SEL R24, R24, R12, !P2 ;  /* 0x0000000c1818d207 */ /* 0x000fe40005000000 */
[----:B------:R-:W-:-:S02]  /*0f10*/  LEA.HI R5, R5, R14, RZ, 0x8 ;  /* 0x0000000e05057211 */ /* 0x000fc400078f40ff */
[----:B------:R-:W-:Y:S02]  /*0f20*/  I2FP.F32.S32 R12, R0 ;  /* 0x00000000000c7245 */ /* 0x000fe40000201400 */
[----:B------:R-:W-:Y:S01]  /*0f30*/  FSETP.GT.AND P4, PT, |R11|, 8.50705917302346158658e+37, PT ;  /* 0x7e8000000b00780b */ /* 0x000fe20003f84200 */
[----:B------:R-:W-:Y:S01]  /*0f40*/  IMAD.SHL.U32 R0, R5, 0x2, RZ ;  /* 0x0000000205007824 */ /* 0x000fe200078e00ff */
[C---:B------:R-:W-:Y:S02]  /*0f50*/  FSETP.GT.AND P3, PT, |R12|.reuse, 8.50705917302346158658e+37, PT ;  /* 0x7e8000000c00780b */ /* 0x040fe40003f64200 */
[----:B------:R-:W-:Y:S02]  /*0f60*/  FSETP.GEU.AND P5, PT, |R11|, 1.175494350822287508e-38, PT ;  /* 0x008000000b00780b */ /* 0x000fe40003fae200 */
[----:B------:R-:W-:Y:S02]  /*0f70*/  SEL R17, R13, 0x8, P1 ;  /* 0x000000080d117807 */ /* 0x000fe40000800000 */
[----:B------:R-:W-:Y:S01]  /*0f80*/  FSETP.GEU.AND P1, PT, |R12|, 1.175494350822287508e-38, PT ;  /* 0x008000000c00780b */ /* 0x000fe20003f2e200 */
[----:B------:R-:W-:Y:S01]  /*0f90*/  FADD R15, R15, R18 ;  /* 0x000000120f0f7221 */ /* 0x000fe20000000000 */
[----:B------:R-:W-:-:S02]  /*0fa0*/  LOP3.LUT R4, R5, 0xffffff00, RZ, 0xc0, !PT ;  /* 0xffffff0005047812 */ /* 0x000fc400078ec0ff */
[----:B------:R-:W-:Y:S01]  /*0fb0*/  LOP3.LUT R5, R0, 0xfffffe00, RZ, 0xc0, !PT ;  /* 0xfffffe0000057812 */ /* 0x000fe200078ec0ff */
[----:B------:R-:W-:Y:S01]  /*0fc0*/  FADD R0, RZ, R15 ;  /* 0x0000000fff007221 */ /* 0x000fe20000000000 */
[----:B------:R-:W-:Y:S02]  /*0fd0*/  @P4 FMUL R11, R11, 0.25 ;  /* 0x3e8000000b0b4820 */ /* 0x000fe40000400000 */
[----:B------:R-:W-:Y:S01]  /*0fe0*/  IADD3 R15, R5, R14, -R4 ;  /* 0x0000000e050f7210 */ /* 0x000fe20007ffe804 */
[----:B------:R-:W-:Y:S01]  /*0ff0*/  @P3 FMUL R12, R12, 0.25 ;  /* 0x3e8000000c0c3820 */ /* 0x000fe20000400000 */
[----:B------:R-:W1:Y:S01]  /*1000*/  LDC.64 R4, c[0x0][0x228] ;  /* 0x00008a00ff047b82 */ /* 0x000e620000000a00 */
[----:B------:R-:W-:Y:S01]  /*1010*/  @!P5 FMUL R11, R11, 16777216 ;  /* 0x4b8000000b0bd820 */ /* 0x000fe20000400000 */
[----:B------:R-:W-:Y:S01]  /*1020*/  SEL R9, R9, 0x7, P2 ;  /* 0x0000000709097807 */ /* 0x000fe20001000000 */
[----:B------:R-:W-:Y:S01]  /*1030*/  @!P1 FMUL R12, R12, 16777216 ;  /* 0x4b8000000c0c9820 */ /* 0x000fe20000400000 */
[----:B------:R-:W-:Y:S01]  /*1040*/  FADD R19, R0, R19 ;  /* 0x0000001300137221 */ /* 0x000fe20000000000 */
[----:B------:R-:W-:Y:S01]  /*1050*/  FSETP.GEU.AND P2, PT, R24, R3, PT ;  /* 0x000000031800720b */ /* 0x000fe20003f4e000 */
[----:B------:R-:W-:Y:S01]  /*1060*/  FADD R21, R21, R16 ;  /* 0x0000001015157221 */ /* 0x000fe20000000000 */
[----:B------:R-:W2:Y:S01]  /*1070*/  MUFU.RCP R11, R11 ;  /* 0x0000000b000b7308 */ /* 0x000ea20000001000 */
[----:B------:R-:W-:Y:S01]  /*1080*/  LOP3.LUT R16, R17, 0xff, RZ, 0xc0, !PT ;  /* 0x000000ff11107812 */ /* 0x000fe200078ec0ff */
[----:B------:R-:W-:Y:S01]  /*1090*/  FADD R0, R19, R8 ;  /* 0x0000000813007221 */ /* 0x000fe20000000000 */
[----:B------:R-:W-:Y:S01]  /*10a0*/  @!P6 SEL R3, R3, R24, !P2 ;  /* 0x000000180303e207 */ /* 0x000fe20005000000 */
[----:B------:R-:W-:Y:S01]  /*10b0*/  FADD R10, R21, R10 ;  /* 0x0000000a150a7221 */ /* 0x000fe20000000000 */
[----:B------:R-:W-:-:S03]  /*10c0*/  SEL R17, R9, 0x8, P2 ;  /* 0x0000000809117807 */ /* 0x000fc60001000000 */
[----:B------:R2:W3:Y:S01]  /*10d0*/  MUFU.RCP R13, R12 ;  /* 0x0000000c000d7308 */ /* 0x0004e20000001000 */
[----:B------:R-:W-:Y:S01]  /*10e0*/  IADD3 R8, P6, R14, UR6, RZ ;  /* 0x000000060e087c10 */ /* 0x000fe2000ffde0ff */
[----:B0-----:R-:W-:-:S04]  /*10f0*/  IMAD.WIDE R6, R15, 0x4, R6 ;  /* 0x000000040f067825 */ /* 0x001fc800078e0206 */
[----:B------:R-:W-:Y:S01]  /*1100*/  @P4 FMUL R0, R0, 0.25 ;  /* 0x3e80000000004820 */ /* 0x000fe20000400000 */
[----:B------:R-:W-:Y:S01]  /*1110*/  @P3 FMUL R10, R10, 0.25 ;  /* 0x3e8000000a0a3820 */ /* 0x000fe20000400000 */
[----:B------:R-:W-:Y:S01]  /*1120*/  LEA.HI.X.SX32 R9, R14, UR7, 0x1, P6 ;  /* 0x000000070e097c11 */ /* 0x000fe2000b0f0eff */
[----:B------:R-:W-:Y:S01]  /*1130*/  IMAD R17, R17, 0x100, R16 ;  /* 0x0000010011117824 */ /* 0x000fe200078e0210 */
[----:B------:R0:W-:Y:S01]  /*1140*/  @!P0 STG.E.64 desc[UR4][R6.64], R2 ;  /* 0x0000000206008986 */ /* 0x0001e2000c101b04 */
[----:B------:R-:W-:Y:S01]  /*1150*/  @!P5 FMUL R0, R0, 16777216 ;  /* 0x4b8000000000d820 */ /* 0x000fe20000400000 */
[----:B------:R-:W-:Y:S02]  /*1160*/  @!P1 FMUL R10, R10, 16777216 ;  /* 0x4b8000000a0a9820 */ /* 0x000fe40000400000 */
[----:B------:R0:W-:Y:S01]  /*1170*/  @!P0 STG.E.U16 desc[UR4][R8.64], R17 ;  /* 0x0000001108008986 */ /* 0x0001e2000c101504 */
[----:B-1----:R-:W-:-:S04]  /*1180*/  IMAD.WIDE R4, R15, 0x4, R4 ;  /* 0x000000040f047825 */ /* 0x002fc800078e0204 */
[----:B--2---:R-:W-:Y:S01]  /*1190*/  FMUL R12, R11, R0 ;  /* 0x000000000b0c7220 */ /* 0x004fe20000400000 */
[----:B---3--:R-:W-:Y:S01]  /*11a0*/  FMUL R13, R13, R10 ;  /* 0x0000000a0d0d7220 */ /* 0x008fe20000400000 */
[----:B0-----:R-:W-:Y:S06]  /*11b0*/  @P0 EXIT ;  /* 0x000000000000094d */ /* 0x001fec0003800000 */
[----:B------:R-:W-:Y:S01]  /*11c0*/  STG.E.64 desc[UR4][R4.64], R12 ;  /* 0x0000000c04007986 */ /* 0x000fe2000c101b04 */
[----:B------:R-:W-:Y:S05]  /*11d0*/  EXIT ;  /* 0x000000000000794d */ /* 0x000fea0003800000 */
.L_x_0:
[----:B------:R-:W-:-:S00]  /*11e0*/  BRA `(.L_x_0) ;  /* 0xfffffffc00fc7947 */ /* 0x000fc0000383ffff */
[----:B------:R-:W-:-:S00]  /*11f0*/  NOP ;  /* 0x0000000000007918 */ /* 0x000fc00000000000 */
        /* <DEDUP_REMOVED lines=8> */
.L_x_1:


//--------------------- .nv.constant0.triton_poi_fused_avg_pool2d_max_pool2d_with_indices_12 --------------------------
	.section	.nv.constant0.triton_poi_fused_avg_pool2d_max_pool2d_with_indices_12,"a",@progbits
	.sectionflags	@""
	.align	4
.nv.constant0.triton_poi_fused_avg_pool2d_max_pool2d_with_indices_12:
	.zero		564
